	.headerflags	@"EF_CUDA_TEXMODE_UNIFIED EF_CUDA_64BIT_ADDRESS EF_CUDA_ACCELERATORS EF_CUDA_SM90 EF_CUDA_VIRTUAL_SM(EF_CUDA_SM90)"
	.elftype	@"ET_EXEC"


//--------------------- .nv.info                  --------------------------
	.section	.nv.info,"",@"SHT_CUDA_INFO"
	.align	4


	//----- nvinfo : EIATTR_REGCOUNT
	.align		4
        /*0000*/ 	.byte	0x04, 0x2f
        /*0002*/ 	.short	(.L_1 - .L_0)
	.align		4
.L_0:
        /*0004*/ 	.word	index@(triton_poi_fused_max_pool2d_with_indices_30)
        /*0008*/ 	.word	0x00000020


	//----- nvinfo : EIATTR_MIN_STACK_SIZE
	.align		4
.L_1:
        /*000c*/ 	.byte	0x04, 0x12
        /*000e*/ 	.short	(.L_3 - .L_2)
	.align		4
.L_2:
        /*0010*/ 	.word	index@(triton_poi_fused_max_pool2d_with_indices_30)
        /*0014*/ 	.word	0x00000000


	//----- nvinfo : EIATTR_FRAME_SIZE
	.align		4
.L_3:
        /*0018*/ 	.byte	0x04, 0x11
        /*001a*/ 	.short	(.L_5 - .L_4)
	.align		4
.L_4:
        /*001c*/ 	.word	index@(triton_poi_fused_max_pool2d_with_indices_30)
        /*0020*/ 	.word	0x00000000


	//----- nvinfo : EIATTR_MIN_STACK_SIZE
	.align		4
.L_5:
        /*0024*/ 	.byte	0x04, 0x12
        /*0026*/ 	.short	(.L_7 - .L_6)
	.align		4
.L_6:
        /*0028*/ 	.word	index@(triton_poi_fused_max_pool2d_with_indices_30)
        /*002c*/ 	.word	0x00000000
.L_7:


//--------------------- .nv.info.triton_poi_fused_max_pool2d_with_indices_30 --------------------------
	.section	.nv.info.triton_poi_fused_max_pool2d_with_indices_30,"",@"SHT_CUDA_INFO"
	.sectionflags	@""
	.align	4


	//----- nvinfo : EIATTR_CUDA_API_VERSION
	.align		4
        /*0000*/ 	.byte	0x04, 0x37
        /*0002*/ 	.short	(.L_9 - .L_8)
.L_8:
        /*0004*/ 	.word	0x0000007c


	//----- nvinfo : EIATTR_KPARAM_INFO
	.align		4
.L_9:
        /*0008*/ 	.byte	0x04, 0x17
        /*000a*/ 	.short	(.L_11 - .L_10)
.L_10:
        /*000c*/ 	.word	0x00000000
        /*0010*/ 	.short	0x0003
        /*0012*/ 	.short	0x0018
        /*0014*/ 	.byte	0x00, 0xf0, 0x11, 0x00


	//----- nvinfo : EIATTR_KPARAM_INFO
	.align		4
.L_11:
        /*0018*/ 	.byte	0x04, 0x17
        /*001a*/ 	.short	(.L_13 - .L_12)
.L_12:
        /*001c*/ 	.word	0x00000000
        /*0020*/ 	.short	0x0002
        /*0022*/ 	.short	0x0010
        /*0024*/ 	.byte	0x00, 0xf4, 0x21, 0x00


	//----- nvinfo : EIATTR_KPARAM_INFO
	.align		4
.L_13:
        /*0028*/ 	.byte	0x04, 0x17
        /*002a*/ 	.short	(.L_15 - .L_14)
.L_14:
        /*002c*/ 	.word	0x00000000
        /*0030*/ 	.short	0x0001
        /*0032*/ 	.short	0x0008
        /*0034*/ 	.byte	0x00, 0xf4, 0x21, 0x00


	//----- nvinfo : EIATTR_KPARAM_INFO
	.align		4
.L_15:
        /*0038*/ 	.byte	0x04, 0x17
        /*003a*/ 	.short	(.L_17 - .L_16)
.L_16:
        /*003c*/ 	.word	0x00000000
        /*0040*/ 	.short	0x0000
        /*0042*/ 	.short	0x0000
        /*0044*/ 	.byte	0x00, 0xf4, 0x21, 0x00


	//----- nvinfo : EIATTR_SPARSE_MMA_MASK
	.align		4
.L_17:
        /*0048*/ 	.byte	0x03, 0x50
        /*004a*/ 	.short	0x0000


	//----- nvinfo : EIATTR_MAXREG_COUNT
	.align		4
        /*004c*/ 	.byte	0x03, 0x1b
        /*004e*/ 	.short	0x00ff


	//----- nvinfo : EIATTR_EXIT_INSTR_OFFSETS
	.align		4
        /*0050*/ 	.byte	0x04, 0x1c
        /*0052*/ 	.short	(.L_19 - .L_18)


	//   ....[0]....
.L_18:
        /*0054*/ 	.word	0x00000ff0


	//----- nvinfo : EIATTR_REQNTID
	.align		4
.L_19:
        /*0058*/ 	.byte	0x04, 0x10
        /*005a*/ 	.short	(.L_21 - .L_20)
.L_20:
        /*005c*/ 	.word	0x00000080
        /*0060*/ 	.word	0x00000001
        /*0064*/ 	.word	0x00000001


	//----- nvinfo : EIATTR_CBANK_PARAM_SIZE
	.align		4
.L_21:
        /*0068*/ 	.byte	0x03, 0x19
        /*006a*/ 	.short	0x001c


	//----- nvinfo : EIATTR_PARAM_CBANK
	.align		4
        /*006c*/ 	.byte	0x04, 0x0a
        /*006e*/ 	.short	(.L_23 - .L_22)
	.align		4
.L_22:
        /*0070*/ 	.word	index@(.nv.constant0.triton_poi_fused_max_pool2d_with_indices_30)
        /*0074*/ 	.short	0x0210
        /*0076*/ 	.short	0x001c


	//----- nvinfo : EIATTR_SW_WAR
	.align		4
.L_23:
        /*0078*/ 	.byte	0x04, 0x36
        /*007a*/ 	.short	(.L_25 - .L_24)
.L_24:
        /*007c*/ 	.word	0x00000008
.L_25:


//--------------------- .nv.callgraph             --------------------------
	.section	.nv.callgraph,"",@"SHT_CUDA_CALLGRAPH"
	.align	4
	.sectionentsize	8
	.align		4
        /*0000*/ 	.word	0x00000000
	.align		4
        /*0004*/ 	.word	0xffffffff
	.align		4
        /*0008*/ 	.word	0x00000000
	.align		4
        /*000c*/ 	.word	0xfffffffe
	.align		4
        /*0010*/ 	.word	0x00000000
	.align		4
        /*0014*/ 	.word	0xfffffffd
	.align		4
        /*0018*/ 	.word	0x00000000
	.align		4
        /*001c*/ 	.word	0xfffffffc


//--------------------- .text.triton_poi_fused_max_pool2d_with_indices_30 --------------------------
	.section	.text.triton_poi_fused_max_pool2d_with_indices_30,"ax",@progbits
	.align	128
        .global         triton_poi_fused_max_pool2d_with_indices_30
        .type           triton_poi_fused_max_pool2d_with_indices_30,@function
        .size           triton_poi_fused_max_pool2d_with_indices_30,(.L_x_1 - triton_poi_fused_max_pool2d_with_indices_30)
        .other          triton_poi_fused_max_pool2d_with_indices_30,@"STO_CUDA_ENTRY STV_DEFAULT"
triton_poi_fused_max_pool2d_with_indices_30:
.text.triton_poi_fused_max_pool2d_with_indices_30:
[----:B------:R-:W-:Y:S01]  /*0000*/  LDC R1, c[0x0][0x28] ;  /* 0x00000a00ff017b82 */ /* 0x000fe20000000800 */
[----:B------:R-:W1:Y:S07]  /*0010*/  S2R R0, SR_TID.X ;  /* 0x0000000000007919 */ /* 0x000e6e0000002100 */
[----:B------:R-:W2:Y:S01]  /*0020*/  LDC.64 R6, c[0x0][0x210] ;  /* 0x00008400ff067b82 */ /* 0x000ea20000000a00 */
[----:B------:R-:W-:Y:S02]  /*0030*/  CS2R R12, SRZ ;  /* 0x00000000000c7805 */ /* 0x000fe4000001ff00 */
[----:B------:R-:W-:Y:S01]  /*0040*/  CS2R R14, SRZ ;  /* 0x00000000000e7805 */ /* 0x000fe2000001ff00 */
[----:B------:R-:W3:Y:S01]  /*0050*/  S2R R5, SR_CTAID.X ;  /* 0x0000000000057919 */ /* 0x000ee20000002500 */
[----:B------:R-:W-:Y:S01]  /*0060*/  CS2R R10, SRZ ;  /* 0x00000000000a7805 */ /* 0x000fe2000001ff00 */
[----:B------:R-:W-:Y:S01]  /*0070*/  ULDC.64 UR4, c[0x0][0x208] ;  /* 0x0000820000047ab9 */ /* 0x000fe20000000a00 */
[----:B------:R-:W-:Y:S01]  /*0080*/  ULDC.64 UR6, c[0x0][0x220] ;  /* 0x0000880000067ab9 */ /* 0x000fe20000000a00 */
[----:B-1----:R-:W-:Y:S01]  /*0090*/  IMAD.SHL.U32 R0, R0, 0x4, RZ ;  /* 0x0000000400007824 */ /* 0x002fe200078e00ff */
[----:B---3--:R-:W-:-:S04]  /*00a0*/  SHF.R.S32.HI R3, RZ, 0x16, R5 ;  /* 0x00000016ff037819 */ /* 0x008fc80000011405 */
[----:B------:R-:W-:Y:S02]  /*00b0*/  LOP3.LUT R0, R0, 0x1fc, RZ, 0xc0, !PT ;  /* 0x000001fc00007812 */ /* 0x000fe400078ec0ff */
[----:B------:R-:W-:-:S03]  /*00c0*/  SGXT R3, R3, 0x1 ;  /* 0x000000010303781a */ /* 0x000fc60000000200 */
[----:B------:R-:W-:-:S05]  /*00d0*/  IMAD R0, R5, 0x200, R0 ;  /* 0x0000020005007824 */ /* 0x000fca00078e0200 */
[CC--:B------:R-:W-:Y:S02]  /*00e0*/  LEA.HI R2, R3.reuse, R0.reuse, RZ, 0x8 ;  /* 0x0000000003027211 */ /* 0x0c0fe400078f40ff */
[----:B------:R-:W-:Y:S02]  /*00f0*/  LEA.HI R3, R3, R0, RZ, 0xb ;  /* 0x0000000003037211 */ /* 0x000fe400078f58ff */
[----:B------:R-:W-:Y:S02]  /*0100*/  SHF.R.S32.HI R2, RZ, 0x8, R2 ;  /* 0x00000008ff027819 */ /* 0x000fe40000011402 */
[----:B------:R-:W-:Y:S02]  /*0110*/  SHF.R.S32.HI R3, RZ, 0xb, R3 ;  /* 0x0000000bff037819 */ /* 0x000fe40000011403 */
[----:B------:R-:W-:Y:S02]  /*0120*/  LEA.HI R4, R2, R2, RZ, 0x3 ;  /* 0x0000000202047211 */ /* 0x000fe400078f18ff */
[----:B------:R-:W-:-:S02]  /*0130*/  LEA.HI R8, R3, R3, RZ, 0x3 ;  /* 0x0000000303087211 */ /* 0x000fc400078f18ff */
[----:B------:R-:W-:Y:S02]  /*0140*/  LOP3.LUT R5, R4, 0xfffffff8, RZ, 0xc0, !PT ;  /* 0xfffffff804057812 */ /* 0x000fe400078ec0ff */
[----:B------:R-:W-:-:S03]  /*0150*/  LOP3.LUT R8, R8, 0xfffffff8, RZ, 0xc0, !PT ;  /* 0xfffffff808087812 */ /* 0x000fc600078ec0ff */
[----:B------:R-:W-:Y:S02]  /*0160*/  IMAD.IADD R22, R2, 0x1, -R5 ;  /* 0x0000000102167824 */ /* 0x000fe400078e0a05 */
[----:B------:R-:W-:Y:S01]  /*0170*/  IMAD.IADD R23, R3, 0x1, -R8 ;  /* 0x0000000103177824 */ /* 0x000fe200078e0a08 */
[----:B------:R-:W-:Y:S01]  /*0180*/  CS2R R8, SRZ ;  /* 0x0000000000087805 */ /* 0x000fe2000001ff00 */
[----:B------:R-:W-:Y:S01]  /*0190*/  VIADD R3, R0, 0xfffff700 ;  /* 0xfffff70000037836 */ /* 0x000fe20000000000 */
[----:B------:R-:W-:Y:S01]  /*01a0*/  ISETP.GT.AND P3, PT, R22, RZ, PT ;  /* 0x000000ff1600720c */ /* 0x000fe20003f64270 */
[----:B------:R-:W-:Y:S01]  /*01b0*/  VIADD R5, R0, 0xfffff800 ;  /* 0xfffff80000057836 */ /* 0x000fe20000000000 */
[----:B------:R-:W-:Y:S01]  /*01c0*/  ISETP.GT.AND P0, PT, R22, -0x1, PT ;  /* 0xffffffff1600780c */ /* 0x000fe20003f04270 */
[--C-:B--2---:R-:W-:Y:S01]  /*01d0*/  IMAD.WIDE R2, R3, 0x4, R6.reuse ;  /* 0x0000000403027825 */ /* 0x104fe200078e0206 */
[C---:B------:R-:W-:Y:S02]  /*01e0*/  ISETP.GT.AND P1, PT, R23.reuse, RZ, P3 ;  /* 0x000000ff1700720c */ /* 0x040fe40001f24270 */
[----:B------:R-:W-:Y:S01]  /*01f0*/  ISETP.GT.AND P0, PT, R23, RZ, P0 ;  /* 0x000000ff1700720c */ /* 0x000fe20000704270 */
[----:B------:R-:W-:-:S10]  /*0200*/  IMAD.WIDE R4, R5, 0x4, R6 ;  /* 0x0000000405047825 */ /* 0x000fd400078e0206 */
[----:B------:R1:W2:Y:S04]  /*0210*/  @P1 LDG.E.128 R12, desc[UR4][R2.64] ;  /* 0x00000004020c1981 */ /* 0x0002a8000c1e1d00 */
[----:B------:R-:W3:Y:S01]  /*0220*/  @P0 LDG.E.128 R8, desc[UR4][R4.64] ;  /* 0x0000000404080981 */ /* 0x000ee2000c1e1d00 */
[----:B-1----:R-:W-:Y:S01]  /*0230*/  VIADD R2, R22, 0x1 ;  /* 0x0000000116027836 */ /* 0x002fe20000000000 */
[----:B------:R-:W-:Y:S01]  /*0240*/  ISETP.GT.AND P3, PT, R23, -0x1, P3 ;  /* 0xffffffff1700780c */ /* 0x000fe20001f64270 */
[----:B------:R-:W-:-:S04]  /*0250*/  VIADD R27, R0, 0xffffff00 ;  /* 0xffffff00001b7836 */ /* 0x000fc80000000000 */
[----:B------:R-:W-:Y:S01]  /*0260*/  IMAD.WIDE R26, R27, 0x4, R6 ;  /* 0x000000041b1a7825 */ /* 0x000fe200078e0206 */
[----:B--2---:R-:W-:Y:S02]  /*0270*/  SEL R19, R12, 0xff800000, P1 ;  /* 0xff8000000c137807 */ /* 0x004fe40000800000 */
[----:B------:R-:W-:Y:S02]  /*0280*/  SEL R14, R14, 0xff800000, P1 ;  /* 0xff8000000e0e7807 */ /* 0x000fe40000800000 */
[----:B---3--:R-:W-:Y:S02]  /*0290*/  SEL R16, R8, 0xff800000, P0 ;  /* 0xff80000008107807 */ /* 0x008fe40000000000 */
[----:B------:R-:W-:Y:S02]  /*02a0*/  SEL R8, R13, 0xff800000, P1 ;  /* 0xff8000000d087807 */ /* 0x000fe40000800000 */
[----:B------:R-:W-:Y:S02]  /*02b0*/  FSETP.GT.AND P4, PT, R16, R19, PT ;  /* 0x000000131000720b */ /* 0x000fe40003f84000 */
[----:B------:R-:W-:-:S02]  /*02c0*/  SEL R17, R9, 0xff800000, P0 ;  /* 0xff80000009117807 */ /* 0x000fc40000000000 */
[----:B------:R-:W-:Y:S02]  /*02d0*/  SEL R25, R10, 0xff800000, P0 ;  /* 0xff8000000a197807 */ /* 0x000fe40000000000 */
[----:B------:R-:W-:Y:S02]  /*02e0*/  SEL R10, R15, 0xff800000, P1 ;  /* 0xff8000000f0a7807 */ /* 0x000fe40000800000 */
[----:B------:R-:W-:Y:S02]  /*02f0*/  FSETP.GT.AND P1, PT, R17, R8, PT ;  /* 0x000000081100720b */ /* 0x000fe40003f24000 */
[----:B------:R-:W-:Y:S02]  /*0300*/  FSETP.GT.AND P5, PT, R25, R14, PT ;  /* 0x0000000e1900720b */ /* 0x000fe40003fa4000 */
[----:B------:R-:W-:Y:S02]  /*0310*/  SEL R3, R11, 0xff800000, P0 ;  /* 0xff8000000b037807 */ /* 0x000fe40000000000 */
[----:B------:R-:W-:-:S02]  /*0320*/  FSETP.NAN.AND P0, PT, R16, R16, PT ;  /* 0x000000101000720b */ /* 0x000fc40003f08000 */
[----:B------:R-:W-:Y:S02]  /*0330*/  FSETP.GT.AND P6, PT, R3, R10, PT ;  /* 0x0000000a0300720b */ /* 0x000fe40003fc4000 */
[----:B------:R-:W-:Y:S01]  /*0340*/  @!P4 SEL R16, R16, R19, P0 ;  /* 0x000000131010c207 */ /* 0x000fe20000000000 */
[----:B------:R-:W-:Y:S01]  /*0350*/  VIADD R19, R0, 0xfffff900 ;  /* 0xfffff90000137836 */ /* 0x000fe20000000000 */
[----:B------:R-:W-:Y:S02]  /*0360*/  FSETP.NAN.AND P2, PT, R17, R17, PT ;  /* 0x000000111100720b */ /* 0x000fe40003f48000 */
[----:B------:R-:W-:Y:S01]  /*0370*/  FSETP.NAN.AND P0, PT, R25, R25, PT ;  /* 0x000000191900720b */ /* 0x000fe20003f08000 */
[----:B------:R-:W-:Y:S01]  /*0380*/  IMAD.WIDE R18, R19, 0x4, R6 ;  /* 0x0000000413127825 */ /* 0x000fe200078e0206 */
[----:B------:R-:W-:Y:S02]  /*0390*/  @!P1 SEL R17, R17, R8, P2 ;  /* 0x0000000811119207 */ /* 0x000fe40001000000 */
[----:B------:R-:W-:-:S02]  /*03a0*/  CS2R R8, SRZ ;  /* 0x0000000000087805 */ /* 0x000fc4000001ff00 */
[----:B------:R-:W-:Y:S02]  /*03b0*/  @!P5 SEL R25, R25, R14, P0 ;  /* 0x0000000e1919d207 */ /* 0x000fe40000000000 */
[C---:B------:R-:W-:Y:S02]  /*03c0*/  FSETP.NAN.AND P2, PT, R3.reuse, R3, PT ;  /* 0x000000030300720b */ /* 0x040fe40003f48000 */
[----:B------:R-:W-:Y:S02]  /*03d0*/  ISETP.GE.U32.AND P0, PT, R2, 0x8, PT ;  /* 0x000000080200780c */ /* 0x000fe40003f06070 */
[----:B------:R-:W-:Y:S02]  /*03e0*/  @!P6 SEL R3, R3, R10, P2 ;  /* 0x0000000a0303e207 */ /* 0x000fe40001000000 */
[----:B------:R-:W-:Y:S02]  /*03f0*/  CS2R R10, SRZ ;  /* 0x00000000000a7805 */ /* 0x000fe4000001ff00 */
[----:B------:R-:W-:-:S13]  /*0400*/  ISETP.GT.AND P2, PT, R23, RZ, !P0 ;  /* 0x000000ff1700720c */ /* 0x000fda0004744270 */
[----:B------:R1:W2:Y:S01]  /*0410*/  @P2 LDG.E.128 R8, desc[UR4][R18.64] ;  /* 0x0000000412082981 */ /* 0x0002a2000c1e1d00 */
[----:B------:R-:W-:Y:S02]  /*0420*/  CS2R R12, SRZ ;  /* 0x00000000000c7805 */ /* 0x000fe4000001ff00 */
[----:B------:R-:W-:-:S06]  /*0430*/  CS2R R14, SRZ ;  /* 0x00000000000e7805 */ /* 0x000fcc000001ff00 */
[----:B------:R3:W4:Y:S01]  /*0440*/  @P3 LDG.E.128 R12, desc[UR4][R26.64] ;  /* 0x000000041a0c3981 */ /* 0x000722000c1e1d00 */
[----:B------:R-:W-:Y:S02]  /*0450*/  SEL R5, RZ, 0x1, !P6 ;  /* 0x00000001ff057807 */ /* 0x000fe40007000000 */
[----:B------:R-:W-:Y:S02]  /*0460*/  SEL R21, RZ, 0x1, !P5 ;  /* 0x00000001ff157807 */ /* 0x000fe40006800000 */
[----:B-1----:R-:W-:Y:S01]  /*0470*/  SEL R19, RZ, 0x1, !P1 ;  /* 0x00000001ff137807 */ /* 0x002fe20004800000 */
[----:B---3--:R-:W-:Y:S01]  /*0480*/  IMAD.WIDE R26, R0, 0x4, R6 ;  /* 0x00000004001a7825 */ /* 0x008fe200078e0206 */
[----:B------:R-:W-:Y:S02]  /*0490*/  ISETP.GT.AND P0, PT, R23, -0x1, !P0 ;  /* 0xffffffff1700780c */ /* 0x000fe40004704270 */
[----:B--2---:R-:W-:Y:S02]  /*04a0*/  SEL R4, R11, 0xff800000, P2 ;  /* 0xff8000000b047807 */ /* 0x004fe40001000000 */
[----:B------:R-:W-:-:S02]  /*04b0*/  SEL R18, R10, 0xff800000, P2 ;  /* 0xff8000000a127807 */ /* 0x000fc40001000000 */
[----:B------:R-:W-:Y:S02]  /*04c0*/  CS2R R10, SRZ ;  /* 0x00000000000a7805 */ /* 0x000fe4000001ff00 */
[----:B------:R-:W-:Y:S02]  /*04d0*/  FSETP.NAN.AND P6, PT, R4, R4, PT ;  /* 0x000000040400720b */ /* 0x000fe40003fc8000 */
[----:B------:R-:W-:Y:S02]  /*04e0*/  FSETP.NAN.AND P5, PT, R18, R18, PT ;  /* 0x000000121200720b */ /* 0x000fe40003fa8000 */
[----:B------:R-:W-:Y:S02]  /*04f0*/  SEL R20, R9, 0xff800000, P2 ;  /* 0xff80000009147807 */ /* 0x000fe40001000000 */
[----:B------:R-:W-:Y:S02]  /*0500*/  SEL R29, R8, 0xff800000, P2 ;  /* 0xff800000081d7807 */ /* 0x000fe40001000000 */
[----:B------:R-:W-:-:S02]  /*0510*/  FSETP.GEU.AND P1, PT, R3, R4, PT ;  /* 0x000000040300720b */ /* 0x000fc40003f2e000 */
[----:B------:R-:W-:Y:S02]  /*0520*/  FSETP.NAN.AND P2, PT, R20, R20, PT ;  /* 0x000000141400720b */ /* 0x000fe40003f48000 */
[----:B------:R-:W-:Y:S02]  /*0530*/  LOP3.LUT R8, R23, R22, RZ, 0xfc, !PT ;  /* 0x0000001617087212 */ /* 0x000fe400078efcff */
[----:B------:R-:W-:Y:S02]  /*0540*/  @!P6 SEL R4, R4, R3, !P1 ;  /* 0x000000030404e207 */ /* 0x000fe40004800000 */
[----:B------:R-:W-:Y:S02]  /*0550*/  SEL R3, RZ, 0x1, !P4 ;  /* 0x00000001ff037807 */ /* 0x000fe40006000000 */
[----:B------:R-:W-:Y:S02]  /*0560*/  FSETP.GEU.AND P6, PT, R25, R18, PT ;  /* 0x000000121900720b */ /* 0x000fe40003fce000 */
[----:B------:R-:W-:-:S02]  /*0570*/  FSETP.NAN.AND P4, PT, R29, R29, PT ;  /* 0x0000001d1d00720b */ /* 0x000fc40003f88000 */
[----:B------:R-:W-:Y:S02]  /*0580*/  @!P5 SEL R18, R18, R25, !P6 ;  /* 0x000000191212d207 */ /* 0x000fe40007000000 */
[----:B------:R-:W-:-:S04]  /*0590*/  FSETP.GEU.AND P5, PT, R17, R20, PT ;  /* 0x000000141100720b */ /* 0x000fc80003fae000 */
[----:B------:R-:W-:Y:S02]  /*05a0*/  @!P2 SEL R20, R20, R17, !P5 ;  /* 0x000000111414a207 */ /* 0x000fe40006800000 */
[----:B------:R-:W-:-:S04]  /*05b0*/  FSETP.GEU.AND P2, PT, R16, R29, PT ;  /* 0x0000001d1000720b */ /* 0x000fc80003f4e000 */
[----:B------:R-:W-:Y:S02]  /*05c0*/  @!P4 SEL R29, R29, R16, !P2 ;  /* 0x000000101d1dc207 */ /* 0x000fe40005000000 */
[----:B------:R-:W-:Y:S02]  /*05d0*/  ISETP.GT.AND P4, PT, R8, -0x1, PT ;  /* 0xffffffff0800780c */ /* 0x000fe40003f84270 */
[----:B------:R-:W-:-:S11]  /*05e0*/  CS2R R8, SRZ ;  /* 0x0000000000087805 */ /* 0x000fd6000001ff00 */
[----:B------:R1:W2:Y:S01]  /*05f0*/  @P4 LDG.E.128 R8, desc[UR4][R26.64] ;  /* 0x000000041a084981 */ /* 0x0002a2000c1e1d00 */
[----:B----4-:R-:W-:Y:S02]  /*0600*/  SEL R16, R12, 0xff800000, P3 ;  /* 0xff8000000c107807 */ /* 0x010fe40001800000 */
[----:B------:R-:W-:Y:S02]  /*0610*/  SEL R17, R13, 0xff800000, P3 ;  /* 0xff8000000d117807 */ /* 0x000fe40001800000 */
[----:B------:R-:W-:Y:S02]  /*0620*/  CS2R R12, SRZ ;  /* 0x00000000000c7805 */ /* 0x000fe4000001ff00 */
[----:B------:R-:W-:Y:S02]  /*0630*/  SEL R25, R14, 0xff800000, P3 ;  /* 0xff8000000e197807 */ /* 0x000fe40001800000 */
[----:B------:R-:W-:Y:S02]  /*0640*/  SEL R24, R15, 0xff800000, P3 ;  /* 0xff8000000f187807 */ /* 0x000fe40001800000 */
[----:B------:R-:W-:-:S02]  /*0650*/  CS2R R14, SRZ ;  /* 0x00000000000e7805 */ /* 0x000fc4000001ff00 */
[----:B------:R-:W-:Y:S01]  /*0660*/  SEL R5, R5, 0x2, P1 ;  /* 0x0000000205057807 */ /* 0x000fe20000800000 */
[----:B-1----:R-:W-:Y:S01]  /*0670*/  VIADD R27, R0, 0x100 ;  /* 0x00000100001b7836 */ /* 0x002fe20000000000 */
[CC--:B------:R-:W-:Y:S02]  /*0680*/  FSETP.NAN.AND P1, PT, R16.reuse, R16.reuse, PT ;  /* 0x000000101000720b */ /* 0x0c0fe40003f28000 */
[----:B------:R-:W-:Y:S01]  /*0690*/  SEL R21, R21, 0x2, P6 ;  /* 0x0000000215157807 */ /* 0x000fe20003000000 */
[----:B------:R-:W-:Y:S01]  /*06a0*/  IMAD.WIDE R26, R27, 0x4, R6 ;  /* 0x000000041b1a7825 */ /* 0x000fe200078e0206 */
[----:B------:R-:W-:Y:S02]  /*06b0*/  FSETP.NAN.AND P6, PT, R17, R17, PT ;  /* 0x000000111100720b */ /* 0x000fe40003fc8000 */
[----:B------:R-:W-:Y:S02]  /*06c0*/  FSETP.GEU.AND P3, PT, R29, R16, PT ;  /* 0x000000101d00720b */ /* 0x000fe40003f6e000 */
[----:B------:R1:W3:Y:S05]  /*06d0*/  @P0 LDG.E.128 R12, desc[UR4][R26.64] ;  /* 0x000000041a0c0981 */ /* 0x0002ea000c1e1d00 */
[----:B------:R-:W-:-:S02]  /*06e0*/  @!P1 SEL R16, R16, R29, !P3 ;  /* 0x0000001d10109207 */ /* 0x000fc40005800000 */
[----:B------:R-:W-:-:S04]  /*06f0*/  FSETP.GEU.AND P1, PT, R20, R17, PT ;  /* 0x000000111400720b */ /* 0x000fc80003f2e000 */
[----:B------:R-:W-:Y:S02]  /*0700*/  @!P6 SEL R17, R17, R20, !P1 ;  /* 0x000000141111e207 */ /* 0x000fe40004800000 */
[----:B------:R-:W-:Y:S02]  /*0710*/  SEL R20, R19, 0x2, P5 ;  /* 0x0000000213147807 */ /* 0x000fe40002800000 */
[-C--:B------:R-:W-:Y:S02]  /*0720*/  FSETP.NAN.AND P5, PT, R25, R25.reuse, PT ;  /* 0x000000191900720b */ /* 0x080fe40003fa8000 */
[----:B------:R-:W-:Y:S02]  /*0730*/  FSETP.NAN.AND P6, PT, R24, R24, PT ;  /* 0x000000181800720b */ /* 0x000fe40003fc8000 */
[----:B------:R-:W-:Y:S02]  /*0740*/  SEL R19, R3, 0x2, P2 ;  /* 0x0000000203137807 */ /* 0x000fe40001000000 */
[----:B------:R-:W-:-:S07]  /*0750*/  FSETP.GEU.AND P2, PT, R18, R25, PT ;  /* 0x000000191200720b */ /* 0x000fce0003f4e000 */
[----:B------:R-:W-:Y:S02]  /*0760*/  @!P5 SEL R25, R25, R18, !P2 ;  /* 0x000000121919d207 */ /* 0x000fe40005000000 */
[----:B------:R-:W-:-:S04]  /*0770*/  FSETP.GEU.AND P5, PT, R4, R24, PT ;  /* 0x000000180400720b */ /* 0x000fc80003fae000 */
[----:B------:R-:W-:Y:S02]  /*0780*/  @!P6 SEL R24, R24, R4, !P5 ;  /* 0x000000041818e207 */ /* 0x000fe40006800000 */
[----:B------:R-:W-:Y:S02]  /*0790*/  SEL R19, R19, 0x3, P3 ;  /* 0x0000000313137807 */ /* 0x000fe40001800000 */
[----:B------:R-:W-:Y:S02]  /*07a0*/  SEL R21, R21, 0x3, P2 ;  /* 0x0000000315157807 */ /* 0x000fe40001000000 */
[----:B------:R-:W-:Y:S01]  /*07b0*/  SEL R20, R20, 0x3, P1 ;  /* 0x0000000314147807 */ /* 0x000fe20000800000 */
[----:B------:R-:W-:Y:S01]  /*07c0*/  VIADD R23, R23, 0x1 ;  /* 0x0000000117177836 */ /* 0x000fe20000000000 */
[----:B------:R-:W-:Y:S01]  /*07d0*/  SEL R5, R5, 0x3, P5 ;  /* 0x0000000305057807 */ /* 0x000fe20002800000 */
[----:B------:R-:W-:-:S04]  /*07e0*/  VIADD R29, R0, 0x700 ;  /* 0x00000700001d7836 */ /* 0x000fc80000000000 */
[----:B------:R-:W-:Y:S01]  /*07f0*/  IMAD.WIDE R28, R29, 0x4, R6 ;  /* 0x000000041d1c7825 */ /* 0x000fe200078e0206 */
[----:B------:R-:W-:Y:S02]  /*0800*/  LOP3.LUT R2, R23, R2, RZ, 0xfc, !PT ;  /* 0x0000000217027212 */ /* 0x000fe400078efcff */
[----:B--2---:R-:W-:Y:S02]  /*0810*/  SEL R3, R11, 0xff800000, P4 ;  /* 0xff8000000b037807 */ /* 0x004fe40002000000 */
[----:B------:R-:W-:Y:S02]  /*0820*/  SEL R4, R10, 0xff800000, P4 ;  /* 0xff8000000a047807 */ /* 0x000fe40002000000 */
[----:B------:R-:W-:Y:S02]  /*0830*/  FSETP.NAN.AND P6, PT, R3, R3, PT ;  /* 0x000000030300720b */ /* 0x000fe40003fc8000 */
[----:B------:R-:W-:Y:S02]  /*0840*/  FSETP.NAN.AND P3, PT, R4, R4, PT ;  /* 0x000000040400720b */ /* 0x000fe40003f68000 */
[----:B------:R-:W-:-:S02]  /*0850*/  SEL R18, R9, 0xff800000, P4 ;  /* 0xff80000009127807 */ /* 0x000fc40002000000 */
[----:B------:R-:W-:Y:S02]  /*0860*/  FSETP.GEU.AND P2, PT, R24, R3, PT ;  /* 0x000000031800720b */ /* 0x000fe40003f4e000 */
[----:B------:R-:W-:Y:S02]  /*0870*/  FSETP.NAN.AND P1, PT, R18, R18, PT ;  /* 0x000000121200720b */ /* 0x000fe40003f28000 */
[----:B-1----:R-:W-:Y:S02]  /*0880*/  SEL R27, R8, 0xff800000, P4 ;  /* 0xff800000081b7807 */ /* 0x002fe40002000000 */
[----:B------:R-:W-:Y:S02]  /*0890*/  FSETP.GEU.AND P4, PT, R25, R4, PT ;  /* 0x000000041900720b */ /* 0x000fe40003f8e000 */
[----:B------:R-:W-:Y:S02]  /*08a0*/  @!P6 SEL R3, R3, R24, !P2 ;  /* 0x000000180303e207 */ /* 0x000fe40005000000 */
[----:B------:R-:W-:-:S02]  /*08b0*/  FSETP.NAN.AND P6, PT, R27, R27, PT ;  /* 0x0000001b1b00720b */ /* 0x000fc40003fc8000 */
[----:B------:R-:W-:Y:S02]  /*08c0*/  @!P3 SEL R4, R4, R25, !P4 ;  /* 0x000000190404b207 */ /* 0x000fe40006000000 */
[----:B------:R-:W-:Y:S02]  /*08d0*/  FSETP.GEU.AND P3, PT, R17, R18, PT ;  /* 0x000000121100720b */ /* 0x000fe40003f6e000 */
[----:B------:R-:W-:Y:S02]  /*08e0*/  FSETP.GEU.AND P5, PT, R16, R27, PT ;  /* 0x0000001b1000720b */ /* 0x000fe40003fae000 */
[----:B------:R-:W-:Y:S02]  /*08f0*/  @!P1 SEL R18, R18, R17, !P3 ;  /* 0x0000001112129207 */ /* 0x000fe40005800000 */
[----:B------:R-:W-:-:S03]  /*0900*/  ISETP.GE.U32.AND P1, PT, R23, 0x8, PT ;  /* 0x000000081700780c */ /* 0x000fc60003f26070 */
[----:B------:R-:W-:Y:S02]  /*0910*/  @!P6 SEL R27, R27, R16, !P5 ;  /* 0x000000101b1be207 */ /* 0x000fe40006800000 */
[----:B------:R-:W-:Y:S02]  /*0920*/  ISETP.GT.AND P6, PT, R22, RZ, !P1 ;  /* 0x000000ff1600720c */ /* 0x000fe40004fc4270 */
[----:B------:R-:W-:Y:S02]  /*0930*/  CS2R R8, SRZ ;  /* 0x0000000000087805 */ /* 0x000fe4000001ff00 */
[----:B------:R-:W-:Y:S02]  /*0940*/  CS2R R10, SRZ ;  /* 0x00000000000a7805 */ /* 0x000fe4000001ff00 */
[----:B---3--:R-:W-:Y:S02]  /*0950*/  SEL R16, R12, 0xff800000, P0 ;  /* 0xff8000000c107807 */ /* 0x008fe40000000000 */
[----:B------:R-:W-:-:S02]  /*0960*/  SEL R5, R5, 0x4, P2 ;  /* 0x0000000405057807 */ /* 0x000fc40001000000 */
[----:B------:R-:W-:-:S03]  /*0970*/  FSETP.NAN.AND P2, PT, R16, R16, PT ;  /* 0x000000101000720b */ /* 0x000fc60003f48000 */
[----:B------:R1:W2:Y:S01]  /*0980*/  @P6 LDG.E.128 R8, desc[UR4][R28.64] ;  /* 0x000000041c086981 */ /* 0x0002a2000c1e1d00 */
[----:B------:R-:W-:Y:S02]  /*0990*/  SEL R17, R13, 0xff800000, P0 ;  /* 0xff8000000d117807 */ /* 0x000fe40000000000 */
[----:B------:R-:W-:Y:S02]  /*09a0*/  SEL R25, R14, 0xff800000, P0 ;  /* 0xff8000000e197807 */ /* 0x000fe40000000000 */
[----:B------:R-:W-:Y:S02]  /*09b0*/  SEL R24, R15, 0xff800000, P0 ;  /* 0xff8000000f187807 */ /* 0x000fe40000000000 */
[----:B------:R-:W-:Y:S02]  /*09c0*/  FSETP.GEU.AND P0, PT, R27, R16, PT ;  /* 0x000000101b00720b */ /* 0x000fe40003f0e000 */
[----:B------:R-:W-:Y:S02]  /*09d0*/  ISETP.GT.AND P1, PT, R22, -0x1, !P1 ;  /* 0xffffffff1600780c */ /* 0x000fe40004f24270 */
[----:B------:R-:W-:Y:S01]  /*09e0*/  @!P2 SEL R16, R16, R27, !P0 ;  /* 0x0000001b1010a207 */ /* 0x000fe20004000000 */
[----:B------:R-:W-:Y:S01]  /*09f0*/  VIADD R27, R0, 0x800 ;  /* 0x00000800001b7836 */ /* 0x000fe20000000000 */
[----:B------:R-:W-:-:S02]  /*0a00*/  FSETP.NAN.AND P2, PT, R17, R17, PT ;  /* 0x000000111100720b */ /* 0x000fc40003f48000 */
[----:B------:R-:W-:Y:S02]  /*0a10*/  CS2R R12, SRZ ;  /* 0x00000000000c7805 */ /* 0x000fe4000001ff00 */
[----:B------:R-:W-:Y:S01]  /*0a20*/  CS2R R14, SRZ ;  /* 0x00000000000e7805 */ /* 0x000fe2000001ff00 */
[----:B------:R-:W-:Y:S01]  /*0a30*/  IMAD.WIDE R26, R27, 0x4, R6 ;  /* 0x000000041b1a7825 */ /* 0x000fe200078e0206 */
[----:B-1----:R-:W-:Y:S02]  /*0a40*/  SEL R29, R20, 0x4, P3 ;  /* 0x00000004141d7807 */ /* 0x002fe40001800000 */
[----:B------:R-:W-:Y:S02]  /*0a50*/  FSETP.NAN.AND P3, PT, R25, R25, PT ;  /* 0x000000191900720b */ /* 0x000fe40003f68000 */
[----:B------:R-:W-:Y:S01]  /*0a60*/  SEL R19, R19, 0x4, P5 ;  /* 0x0000000413137807 */ /* 0x000fe20002800000 */
[----:B------:R-:W3:Y:S01]  /*0a70*/  @P1 LDG.E.128 R12, desc[UR4][R26.64] ;  /* 0x000000041a0c1981 */ /* 0x000ee2000c1e1d00 */
[----:B------:R-:W-:-:S02]  /*0a80*/  SEL R28, R21, 0x4, P4 ;  /* 0x00000004151c7807 */ /* 0x000fc40002000000 */
[----:B------:R-:W-:Y:S02]  /*0a90*/  FSETP.GEU.AND P5, PT, R18, R17, PT ;  /* 0x000000111200720b */ /* 0x000fe40003fae000 */
[----:B------:R-:W-:Y:S02]  /*0aa0*/  FSETP.NAN.AND P4, PT, R24, R24, PT ;  /* 0x000000181800720b */ /* 0x000fe40003f88000 */
[----:B------:R-:W-:Y:S02]  /*0ab0*/  @!P2 SEL R17, R17, R18, !P5 ;  /* 0x000000121111a207 */ /* 0x000fe40006800000 */
[----:B------:R-:W-:-:S04]  /*0ac0*/  FSETP.GEU.AND P2, PT, R4, R25, PT ;  /* 0x000000190400720b */ /* 0x000fc80003f4e000 */
[----:B------:R-:W-:Y:S02]  /*0ad0*/  @!P3 SEL R25, R25, R4, !P2 ;  /* 0x000000041919b207 */ /* 0x000fe40005000000 */
[----:B------:R-:W-:-:S04]  /*0ae0*/  FSETP.GEU.AND P3, PT, R3, R24, PT ;  /* 0x000000180300720b */ /* 0x000fc80003f6e000 */
[----:B------:R-:W-:Y:S02]  /*0af0*/  @!P4 SEL R24, R24, R3, !P3 ;  /* 0x000000031818c207 */ /* 0x000fe40005800000 */
[----:B------:R-:W-:Y:S01]  /*0b00*/  ISETP.GE.U32.AND P4, PT, R2, 0x8, PT ;  /* 0x000000080200780c */ /* 0x000fe20003f86070 */
[----:B------:R-:W-:Y:S01]  /*0b10*/  VIADD R3, R0, 0x900 ;  /* 0x0000090000037836 */ /* 0x000fe20000000000 */
[----:B------:R-:W-:Y:S02]  /*0b20*/  CS2R R20, SRZ ;  /* 0x0000000000147805 */ /* 0x000fe4000001ff00 */
[----:B------:R-:W-:Y:S01]  /*0b30*/  CS2R R22, SRZ ;  /* 0x0000000000167805 */ /* 0x000fe2000001ff00 */
[----:B------:R-:W-:-:S08]  /*0b40*/  IMAD.WIDE R6, R3, 0x4, R6 ;  /* 0x0000000403067825 */ /* 0x000fd000078e0206 */
[----:B------:R1:W4:Y:S01]  /*0b50*/  @!P4 LDG.E.128 R20, desc[UR4][R6.64] ;  /* 0x000000040614c981 */ /* 0x000322000c1e1d00 */
[----:B------:R-:W-:Y:S02]  /*0b60*/  SEL R19, R19, 0x5, P0 ;  /* 0x0000000513137807 */ /* 0x000fe40000000000 */
[----:B------:R-:W-:Y:S02]  /*0b70*/  SEL R29, R29, 0x5, P5 ;  /* 0x000000051d1d7807 */ /* 0x000fe40002800000 */
[----:B------:R-:W-:Y:S02]  /*0b80*/  SEL R28, R28, 0x5, P2 ;  /* 0x000000051c1c7807 */ /* 0x000fe40001000000 */
[----:B------:R-:W-:Y:S01]  /*0b90*/  SEL R4, R5, 0x5, P3 ;  /* 0x0000000505047807 */ /* 0x000fe20001800000 */
[----:B-1----:R-:W1:Y:S02]  /*0ba0*/  LDC.64 R6, c[0x0][0x218] ;  /* 0x00008600ff067b82 */ /* 0x002e640000000a00 */
[----:B-1----:R-:W-:Y:S01]  /*0bb0*/  IMAD.WIDE R6, R0, 0x4, R6 ;  /* 0x0000000400067825 */ /* 0x002fe200078e0206 */
[----:B--2---:R-:W-:-:S02]  /*0bc0*/  SEL R11, R11, 0xff800000, P6 ;  /* 0xff8000000b0b7807 */ /* 0x004fc40003000000 */
[----:B------:R-:W-:Y:S02]  /*0bd0*/  SEL R10, R10, 0xff800000, P6 ;  /* 0xff8000000a0a7807 */ /* 0x000fe40003000000 */
[-C--:B------:R-:W-:Y:S02]  /*0be0*/  FSETP.NAN.AND P0, PT, R11, R11.reuse, PT ;  /* 0x0000000b0b00720b */ /* 0x080fe40003f08000 */
[----:B------:R-:W-:Y:S02]  /*0bf0*/  FSETP.NAN.AND P5, PT, R10, R10, PT ;  /* 0x0000000a0a00720b */ /* 0x000fe40003fa8000 */
[----:B------:R-:W-:Y:S02]  /*0c00*/  SEL R9, R9, 0xff800000, P6 ;  /* 0xff80000009097807 */ /* 0x000fe40003000000 */
[----:B------:R-:W-:Y:S02]  /*0c10*/  SEL R8, R8, 0xff800000, P6 ;  /* 0xff80000008087807 */ /* 0x000fe40003000000 */
[----:B------:R-:W-:-:S02]  /*0c20*/  FSETP.GEU.AND P2, PT, R24, R11, PT ;  /* 0x0000000b1800720b */ /* 0x000fc40003f4e000 */
[----:B------:R-:W-:-:S03]  /*0c30*/  FSETP.NAN.AND P6, PT, R9, R9, PT ;  /* 0x000000090900720b */ /* 0x000fc60003fc8000 */
[----:B------:R-:W-:Y:S02]  /*0c40*/  @!P0 SEL R11, R11, R24, !P2 ;  /* 0x000000180b0b8207 */ /* 0x000fe40005000000 */
[----:B------:R-:W-:Y:S02]  /*0c50*/  FSETP.GEU.AND P0, PT, R25, R10, PT ;  /* 0x0000000a1900720b */ /* 0x000fe40003f0e000 */
[----:B------:R-:W-:Y:S02]  /*0c60*/  FSETP.NAN.AND P3, PT, R8, R8, PT ;  /* 0x000000080800720b */ /* 0x000fe40003f68000 */
[----:B------:R-:W-:Y:S02]  /*0c70*/  @!P5 SEL R10, R10, R25, !P0 ;  /* 0x000000190a0ad207 */ /* 0x000fe40004000000 */
[----:B------:R-:W-:Y:S02]  /*0c80*/  FSETP.GEU.AND P5, PT, R17, R9, PT ;  /* 0x000000091100720b */ /* 0x000fe40003fae000 */
[----:B---3--:R-:W-:-:S02]  /*0c90*/  SEL R3, R12, 0xff800000, P1 ;  /* 0xff8000000c037807 */ /* 0x008fc40000800000 */
[----:B------:R-:W-:Y:S02]  /*0ca0*/  @!P6 SEL R9, R9, R17, !P5 ;  /* 0x000000110909e207 */ /* 0x000fe40006800000 */
[----:B------:R-:W-:Y:S02]  /*0cb0*/  FSETP.GEU.AND P6, PT, R16, R8, PT ;  /* 0x000000081000720b */ /* 0x000fe40003fce000 */
[----:B------:R-:W-:Y:S02]  /*0cc0*/  SEL R2, R13, 0xff800000, P1 ;  /* 0xff8000000d027807 */ /* 0x000fe40000800000 */
[----:B------:R-:W-:Y:S02]  /*0cd0*/  @!P3 SEL R8, R8, R16, !P6 ;  /* 0x000000100808b207 */ /* 0x000fe40007000000 */
[----:B------:R-:W-:Y:S02]  /*0ce0*/  FSETP.NAN.AND P3, PT, R3, R3, PT ;  /* 0x000000030300720b */ /* 0x000fe40003f68000 */
[----:B------:R-:W-:-:S02]  /*0cf0*/  SEL R4, R4, 0x6, P2 ;  /* 0x0000000604047807 */ /* 0x000fc40001000000 */
[----:B------:R-:W-:Y:S02]  /*0d00*/  FSETP.NAN.AND P2, PT, R2, R2, PT ;  /* 0x000000020200720b */ /* 0x000fe40003f48000 */
[----:B------:R-:W-:Y:S02]  /*0d10*/  SEL R5, R14, 0xff800000, P1 ;  /* 0xff8000000e057807 */ /* 0x000fe40000800000 */
[----:B------:R-:W-:Y:S02]  /*0d20*/  SEL R28, R28, 0x6, P0 ;  /* 0x000000061c1c7807 */ /* 0x000fe40000000000 */
[----:B------:R-:W-:Y:S02]  /*0d30*/  FSETP.GEU.AND P0, PT, R8, R3, PT ;  /* 0x000000030800720b */ /* 0x000fe40003f0e000 */
[----:B------:R-:W-:Y:S02]  /*0d40*/  SEL R12, R15, 0xff800000, P1 ;  /* 0xff8000000f0c7807 */ /* 0x000fe40000800000 */
[----:B------:R-:W-:-:S02]  /*0d50*/  FSETP.NAN.AND P1, PT, R5, R5, PT ;  /* 0x000000050500720b */ /* 0x000fc40003f28000 */
[----:B------:R-:W-:Y:S02]  /*0d60*/  @!P3 SEL R3, R3, R8, !P0 ;  /* 0x000000080303b207 */ /* 0x000fe40004000000 */
[----:B------:R-:W-:Y:S02]  /*0d70*/  SEL R19, R19, 0x6, P6 ;  /* 0x0000000613137807 */ /* 0x000fe40003000000 */
[----:B------:R-:W-:Y:S02]  /*0d80*/  FSETP.GEU.AND P3, PT, R9, R2, PT ;  /* 0x000000020900720b */ /* 0x000fe40003f6e000 */
[----:B------:R-:W-:Y:S02]  /*0d90*/  FSETP.NAN.AND P6, PT, R12, R12, PT ;  /* 0x0000000c0c00720b */ /* 0x000fe40003fc8000 */
[----:B------:R-:W-:Y:S02]  /*0da0*/  @!P2 SEL R2, R2, R9, !P3 ;  /* 0x000000090202a207 */ /* 0x000fe40005800000 */
[----:B------:R-:W-:-:S02]  /*0db0*/  FSETP.GEU.AND P2, PT, R10, R5, PT ;  /* 0x000000050a00720b */ /* 0x000fc40003f4e000 */
[----:B----4-:R-:W-:Y:S02]  /*0dc0*/  SEL R23, R23, 0xff800000, !P4 ;  /* 0xff80000017177807 */ /* 0x010fe40006000000 */
[----:B------:R-:W-:Y:S02]  /*0dd0*/  @!P1 SEL R5, R5, R10, !P2 ;  /* 0x0000000a05059207 */ /* 0x000fe40005000000 */
[----:B------:R-:W-:-:S04]  /*0de0*/  FSETP.GEU.AND P1, PT, R11, R12, PT ;  /* 0x0000000c0b00720b */ /* 0x000fc80003f2e000 */
[----:B------:R-:W-:Y:S02]  /*0df0*/  @!P6 SEL R12, R12, R11, !P1 ;  /* 0x0000000b0c0ce207 */ /* 0x000fe40004800000 */
[----:B------:R-:W-:Y:S02]  /*0e00*/  FSETP.NAN.AND P6, PT, R23, R23, PT ;  /* 0x000000171700720b */ /* 0x000fe40003fc8000 */
[----:B------:R-:W-:Y:S02]  /*0e10*/  SEL R29, R29, 0x6, P5 ;  /* 0x000000061d1d7807 */ /* 0x000fe40002800000 */
[----:B------:R-:W-:Y:S02]  /*0e20*/  SEL R20, R20, 0xff800000, !P4 ;  /* 0xff80000014147807 */ /* 0x000fe40006000000 */
[----:B------:R-:W-:Y:S02]  /*0e30*/  SEL R21, R21, 0xff800000, !P4 ;  /* 0xff80000015157807 */ /* 0x000fe40006000000 */
[----:B------:R-:W-:-:S02]  /*0e40*/  SEL R22, R22, 0xff800000, !P4 ;  /* 0xff80000016167807 */ /* 0x000fc40006000000 */
[----:B------:R-:W-:Y:S02]  /*0e50*/  FSETP.GEU.AND P4, PT, R12, R23, PT ;  /* 0x000000170c00720b */ /* 0x000fe40003f8e000 */
[----:B------:R-:W-:Y:S02]  /*0e60*/  SEL R19, R19, 0x7, P0 ;  /* 0x0000000713137807 */ /* 0x000fe40000000000 */
[----:B------:R-:W-:Y:S02]  /*0e70*/  SEL R29, R29, 0x7, P3 ;  /* 0x000000071d1d7807 */ /* 0x000fe40001800000 */
[----:B------:R-:W-:Y:S02]  /*0e80*/  FSETP.NAN.AND P5, PT, R22, R22, PT ;  /* 0x000000161600720b */ /* 0x000fe40003fa8000 */
[----:B------:R-:W-:Y:S02]  /*0e90*/  FSETP.NAN.AND P0, PT, R21, R21, PT ;  /* 0x000000151500720b */ /* 0x000fe40003f08000 */
[----:B------:R-:W-:-:S02]  /*0ea0*/  FSETP.NAN.AND P3, PT, R20, R20, PT ;  /* 0x000000141400720b */ /* 0x000fc40003f68000 */
[----:B------:R-:W-:Y:S02]  /*0eb0*/  @!P6 SEL R23, R23, R12, !P4 ;  /* 0x0000000c1717e207 */ /* 0x000fe40006000000 */
[----:B------:R-:W-:Y:S02]  /*0ec0*/  SEL R28, R28, 0x7, P2 ;  /* 0x000000071c1c7807 */ /* 0x000fe40001000000 */
[----:B------:R-:W-:Y:S02]  /*0ed0*/  SEL R4, R4, 0x7, P1 ;  /* 0x0000000704047807 */ /* 0x000fe40000800000 */
[----:B------:R-:W-:Y:S02]  /*0ee0*/  FSETP.GEU.AND P6, PT, R5, R22, PT ;  /* 0x000000160500720b */ /* 0x000fe40003fce000 */
[----:B------:R-:W-:Y:S02]  /*0ef0*/  FSETP.GEU.AND P2, PT, R2, R21, PT ;  /* 0x000000150200720b */ /* 0x000fe40003f4e000 */
[----:B------:R-:W-:-:S02]  /*0f00*/  FSETP.GEU.AND P1, PT, R3, R20, PT ;  /* 0x000000140300720b */ /* 0x000fc40003f2e000 */
[----:B------:R-:W-:Y:S02]  /*0f10*/  SEL R4, R4, 0x8, P4 ;  /* 0x0000000804047807 */ /* 0x000fe40002000000 */
[----:B------:R-:W-:Y:S02]  /*0f20*/  SEL R9, R28, 0x8, P6 ;  /* 0x000000081c097807 */ /* 0x000fe40003000000 */
[----:B------:R-:W-:Y:S02]  /*0f30*/  SEL R29, R29, 0x8, P2 ;  /* 0x000000081d1d7807 */ /* 0x000fe40001000000 */
[----:B------:R-:W-:Y:S02]  /*0f40*/  SEL R10, R19, 0x8, P1 ;  /* 0x00000008130a7807 */ /* 0x000fe40000800000 */
[----:B------:R-:W-:Y:S02]  /*0f50*/  IADD3 R8, P4, R0, UR6, RZ ;  /* 0x0000000600087c10 */ /* 0x000fe4000ff9e0ff */
[----:B------:R-:W-:-:S02]  /*0f60*/  PRMT R4, R9, 0x3340, R4 ;  /* 0x0000334009047816 */ /* 0x000fc40000000004 */
[----:B------:R-:W-:Y:S02]  /*0f70*/  PRMT R29, R10, 0x3340, R29 ;  /* 0x000033400a1d7816 */ /* 0x000fe4000000001d */
[----:B------:R-:W-:Y:S02]  /*0f80*/  @!P5 SEL R22, R22, R5, !P6 ;  /* 0x000000051616d207 */ /* 0x000fe40007000000 */
[----:B------:R-:W-:Y:S02]  /*0f90*/  @!P0 SEL R21, R21, R2, !P2 ;  /* 0x0000000215158207 */ /* 0x000fe40005000000 */
[----:B------:R-:W-:Y:S02]  /*0fa0*/  @!P3 SEL R20, R20, R3, !P1 ;  /* 0x000000031414b207 */ /* 0x000fe40004800000 */
[----:B------:R-:W-:Y:S02]  /*0fb0*/  LEA.HI.X.SX32 R9, R0, UR7, 0x1, P4 ;  /* 0x0000000700097c11 */ /* 0x000fe4000a0f0eff */
[----:B------:R-:W-:Y:S01]  /*0fc0*/  PRMT R29, R29, 0x5410, R4 ;  /* 0x000054101d1d7816 */ /* 0x000fe20000000004 */
[----:B------:R-:W-:Y:S04]  /*0fd0*/  STG.E.128 desc[UR4][R6.64], R20 ;  /* 0x0000001406007986 */ /* 0x000fe8000c101d04 */
[----:B------:R-:W-:Y:S01]  /*0fe0*/  STG.E desc[UR4][R8.64], R29 ;  /* 0x0000001d08007986 */ /* 0x000fe2000c101904 */
[----:B------:R-:W-:Y:S05]  /*0ff0*/  EXIT ;  /* 0x000000000000794d */ /* 0x000fea0003800000 */
.L_x_0:
[----:B------:R-:W-:-:S00]  /*1000*/  BRA `(.L_x_0) ;  /* 0xfffffffc00fc7947 */ /* 0x000fc0000383ffff */
[----:B------:R-:W-:-:S00]  /*1010*/  NOP ;  /* 0x0000000000007918 */ /* 0x000fc00000000000 */
        /* <DEDUP_REMOVED lines=14> */
.L_x_1:


//--------------------- .nv.constant0.triton_poi_fused_max_pool2d_with_indices_30 --------------------------
	.section	.nv.constant0.triton_poi_fused_max_pool2d_with_indices_30,"a",@progbits
	.sectionflags	@""
	.align	4
.nv.constant0.triton_poi_fused_max_pool2d_with_indices_30:
	.zero		556
